//
// Generated by NVIDIA NVVM Compiler
//
// Compiler Build ID: CL-36424714
// Cuda compilation tools, release 13.0, V13.0.88
// Based on NVVM 20.0.0
//

.version 9.0
.target sm_100
.address_size 64

	// .globl	_Z14quadMultKernelPfS_S_i

.visible .entry _Z14quadMultKernelPfS_S_i(
	.param .u64 .ptr .align 1 _Z14quadMultKernelPfS_S_i_param_0,
	.param .u64 .ptr .align 1 _Z14quadMultKernelPfS_S_i_param_1,
	.param .u64 .ptr .align 1 _Z14quadMultKernelPfS_S_i_param_2,
	.param .u32 _Z14quadMultKernelPfS_S_i_param_3
)
{
	.reg .pred 	%p<11>;
	.reg .b32 	%r<37>;
	.reg .b32 	%f<114>;
	.reg .b64 	%rd<32>;

	ld.param.u64 	%rd11, [_Z14quadMultKernelPfS_S_i_param_0];
	ld.param.u64 	%rd12, [_Z14quadMultKernelPfS_S_i_param_1];
	ld.param.u64 	%rd10, [_Z14quadMultKernelPfS_S_i_param_2];
	ld.param.u32 	%r23, [_Z14quadMultKernelPfS_S_i_param_3];
	cvta.to.global.u64 	%rd1, %rd12;
	cvta.to.global.u64 	%rd2, %rd11;
	mov.u32 	%r24, %ntid.x;
	mov.u32 	%r25, %ctaid.x;
	mov.u32 	%r26, %tid.x;
	mad.lo.s32 	%r1, %r24, %r25, %r26;
	setp.ge.s32 	%p1, %r1, %r23;
	@%p1 bra 	$L__BB0_15;
	setp.lt.s32 	%p2, %r23, 1;
	mov.f32 	%f113, 0f00000000;
	@%p2 bra 	$L__BB0_14;
	mul.lo.s32 	%r2, %r23, %r1;
	and.b32  	%r3, %r23, 15;
	setp.lt.u32 	%p3, %r23, 16;
	mov.f32 	%f113, 0f00000000;
	mov.b32 	%r33, 0;
	@%p3 bra 	$L__BB0_5;
	and.b32  	%r33, %r23, 2147483632;
	neg.s32 	%r31, %r33;
	add.s64 	%rd30, %rd2, 32;
	add.s64 	%rd4, %rd1, 32;
	mov.f32 	%f113, 0f00000000;
	mov.u32 	%r30, %r2;
$L__BB0_4:
	.pragma "nounroll";
	mul.wide.s32 	%rd13, %r30, 4;
	add.s64 	%rd14, %rd4, %rd13;
	ld.global.f32 	%f18, [%rd30+-32];
	ld.global.f32 	%f19, [%rd14+-32];
	fma.rn.f32 	%f20, %f18, %f19, %f113;
	ld.global.f32 	%f21, [%rd30+-28];
	ld.global.f32 	%f22, [%rd14+-28];
	fma.rn.f32 	%f23, %f21, %f22, %f20;
	ld.global.f32 	%f24, [%rd30+-24];
	ld.global.f32 	%f25, [%rd14+-24];
	fma.rn.f32 	%f26, %f24, %f25, %f23;
	ld.global.f32 	%f27, [%rd30+-20];
	ld.global.f32 	%f28, [%rd14+-20];
	fma.rn.f32 	%f29, %f27, %f28, %f26;
	ld.global.f32 	%f30, [%rd30+-16];
	ld.global.f32 	%f31, [%rd14+-16];
	fma.rn.f32 	%f32, %f30, %f31, %f29;
	ld.global.f32 	%f33, [%rd30+-12];
	ld.global.f32 	%f34, [%rd14+-12];
	fma.rn.f32 	%f35, %f33, %f34, %f32;
	ld.global.f32 	%f36, [%rd30+-8];
	ld.global.f32 	%f37, [%rd14+-8];
	fma.rn.f32 	%f38, %f36, %f37, %f35;
	ld.global.f32 	%f39, [%rd30+-4];
	ld.global.f32 	%f40, [%rd14+-4];
	fma.rn.f32 	%f41, %f39, %f40, %f38;
	ld.global.f32 	%f42, [%rd30];
	ld.global.f32 	%f43, [%rd14];
	fma.rn.f32 	%f44, %f42, %f43, %f41;
	ld.global.f32 	%f45, [%rd30+4];
	ld.global.f32 	%f46, [%rd14+4];
	fma.rn.f32 	%f47, %f45, %f46, %f44;
	ld.global.f32 	%f48, [%rd30+8];
	ld.global.f32 	%f49, [%rd14+8];
	fma.rn.f32 	%f50, %f48, %f49, %f47;
	ld.global.f32 	%f51, [%rd30+12];
	ld.global.f32 	%f52, [%rd14+12];
	fma.rn.f32 	%f53, %f51, %f52, %f50;
	ld.global.f32 	%f54, [%rd30+16];
	ld.global.f32 	%f55, [%rd14+16];
	fma.rn.f32 	%f56, %f54, %f55, %f53;
	ld.global.f32 	%f57, [%rd30+20];
	ld.global.f32 	%f58, [%rd14+20];
	fma.rn.f32 	%f59, %f57, %f58, %f56;
	ld.global.f32 	%f60, [%rd30+24];
	ld.global.f32 	%f61, [%rd14+24];
	fma.rn.f32 	%f62, %f60, %f61, %f59;
	ld.global.f32 	%f63, [%rd30+28];
	ld.global.f32 	%f64, [%rd14+28];
	fma.rn.f32 	%f113, %f63, %f64, %f62;
	add.s32 	%r31, %r31, 16;
	add.s64 	%rd30, %rd30, 64;
	add.s32 	%r30, %r30, 16;
	setp.ne.s32 	%p4, %r31, 0;
	@%p4 bra 	$L__BB0_4;
$L__BB0_5:
	setp.eq.s32 	%p5, %r3, 0;
	@%p5 bra 	$L__BB0_14;
	and.b32  	%r11, %r23, 7;
	setp.lt.u32 	%p6, %r3, 8;
	@%p6 bra 	$L__BB0_8;
	mul.wide.u32 	%rd15, %r33, 4;
	add.s64 	%rd16, %rd2, %rd15;
	ld.global.f32 	%f66, [%rd16];
	add.s32 	%r28, %r33, %r2;
	mul.wide.s32 	%rd17, %r28, 4;
	add.s64 	%rd18, %rd1, %rd17;
	ld.global.f32 	%f67, [%rd18];
	fma.rn.f32 	%f68, %f66, %f67, %f113;
	ld.global.f32 	%f69, [%rd16+4];
	ld.global.f32 	%f70, [%rd18+4];
	fma.rn.f32 	%f71, %f69, %f70, %f68;
	ld.global.f32 	%f72, [%rd16+8];
	ld.global.f32 	%f73, [%rd18+8];
	fma.rn.f32 	%f74, %f72, %f73, %f71;
	ld.global.f32 	%f75, [%rd16+12];
	ld.global.f32 	%f76, [%rd18+12];
	fma.rn.f32 	%f77, %f75, %f76, %f74;
	ld.global.f32 	%f78, [%rd16+16];
	ld.global.f32 	%f79, [%rd18+16];
	fma.rn.f32 	%f80, %f78, %f79, %f77;
	ld.global.f32 	%f81, [%rd16+20];
	ld.global.f32 	%f82, [%rd18+20];
	fma.rn.f32 	%f83, %f81, %f82, %f80;
	ld.global.f32 	%f84, [%rd16+24];
	ld.global.f32 	%f85, [%rd18+24];
	fma.rn.f32 	%f86, %f84, %f85, %f83;
	ld.global.f32 	%f87, [%rd16+28];
	ld.global.f32 	%f88, [%rd18+28];
	fma.rn.f32 	%f113, %f87, %f88, %f86;
	add.s32 	%r33, %r33, 8;
$L__BB0_8:
	setp.eq.s32 	%p7, %r11, 0;
	@%p7 bra 	$L__BB0_14;
	and.b32  	%r14, %r23, 3;
	setp.lt.u32 	%p8, %r11, 4;
	@%p8 bra 	$L__BB0_11;
	mul.wide.u32 	%rd19, %r33, 4;
	add.s64 	%rd20, %rd2, %rd19;
	ld.global.f32 	%f90, [%rd20];
	add.s32 	%r29, %r33, %r2;
	mul.wide.s32 	%rd21, %r29, 4;
	add.s64 	%rd22, %rd1, %rd21;
	ld.global.f32 	%f91, [%rd22];
	fma.rn.f32 	%f92, %f90, %f91, %f113;
	ld.global.f32 	%f93, [%rd20+4];
	ld.global.f32 	%f94, [%rd22+4];
	fma.rn.f32 	%f95, %f93, %f94, %f92;
	ld.global.f32 	%f96, [%rd20+8];
	ld.global.f32 	%f97, [%rd22+8];
	fma.rn.f32 	%f98, %f96, %f97, %f95;
	ld.global.f32 	%f99, [%rd20+12];
	ld.global.f32 	%f100, [%rd22+12];
	fma.rn.f32 	%f113, %f99, %f100, %f98;
	add.s32 	%r33, %r33, 4;
$L__BB0_11:
	setp.eq.s32 	%p9, %r14, 0;
	@%p9 bra 	$L__BB0_14;
	add.s32 	%r36, %r33, %r2;
	mul.wide.u32 	%rd23, %r33, 4;
	add.s64 	%rd31, %rd2, %rd23;
	neg.s32 	%r35, %r14;
$L__BB0_13:
	.pragma "nounroll";
	mul.wide.s32 	%rd24, %r36, 4;
	add.s64 	%rd25, %rd1, %rd24;
	ld.global.f32 	%f101, [%rd31];
	ld.global.f32 	%f102, [%rd25];
	fma.rn.f32 	%f113, %f101, %f102, %f113;
	add.s32 	%r36, %r36, 1;
	add.s64 	%rd31, %rd31, 4;
	add.s32 	%r35, %r35, 1;
	setp.ne.s32 	%p10, %r35, 0;
	@%p10 bra 	$L__BB0_13;
$L__BB0_14:
	mul.wide.s32 	%rd26, %r1, 4;
	add.s64 	%rd27, %rd2, %rd26;
	ld.global.f32 	%f103, [%rd27];
	mul.f32 	%f104, %f113, %f103;
	cvta.to.global.u64 	%rd28, %rd10;
	add.s64 	%rd29, %rd28, %rd26;
	st.global.f32 	[%rd29], %f104;
$L__BB0_15:
	ret;

}


// ===== COMPILED SASS (sm_100) =====

	.target	sm_100

	.elftype	@"ET_EXEC"


//--------------------- .note.nv.tkinfo           --------------------------
	.section	.note.nv.tkinfo,"",@"SHT_NOTE"
	.sectionflags	@"SHF_NOTE_NV_TKINFO"
	.tkinfo
        /*0018*/ 	.word	0x00000002
        /*0030*/ 	.string	""
        /*0030*/ 	.string	"ptxas"
        /*0030*/ 	.string	"Cuda compilation tools, release 13.0, V13.0.88"
        /*0030*/ 	.string	"Build cuda_13.0.r13.0/compiler.36424714_0"
        /*0030*/ 	.string	"-arch sm_100 -m 64 "



//--------------------- .note.nv.cuinfo           --------------------------
	.section	.note.nv.cuinfo,"",@"SHT_NOTE"
	.sectionflags	@"SHF_NOTE_NV_CUINFO"
        /*0018*/ 	.short	0x0002
        /*001a*/ 	.short	0x0064
        /*001c*/ 	.short	0x0082
	.zero		2


//--------------------- .nv.info                  --------------------------
	.section	.nv.info,"",@"SHT_CUDA_INFO"
	.align	4


	//----- nvinfo : EIATTR_REGCOUNT
	.align		4
        /*0000*/ 	.byte	0x04, 0x2f
        /*0002*/ 	.short	(.L_1 - .L_0)
	.align		4
.L_0:
        /*0004*/ 	.word	index@(_Z14quadMultKernelPfS_S_i)
        /*0008*/ 	.word	0x0000001f


	//----- nvinfo : EIATTR_FRAME_SIZE
	.align		4
.L_1:
        /*000c*/ 	.byte	0x04, 0x11
        /*000e*/ 	.short	(.L_3 - .L_2)
	.align		4
.L_2:
        /*0010*/ 	.word	index@(_Z14quadMultKernelPfS_S_i)
        /*0014*/ 	.word	0x00000000


	//----- nvinfo : EIATTR_MIN_STACK_SIZE
	.align		4
.L_3:
        /*0018*/ 	.byte	0x04, 0x12
        /*001a*/ 	.short	(.L_5 - .L_4)
	.align		4
.L_4:
        /*001c*/ 	.word	index@(_Z14quadMultKernelPfS_S_i)
        /*0020*/ 	.word	0x00000000
.L_5:


//--------------------- .nv.compat                --------------------------
	.section	.nv.compat,"",@"SHT_CUDA_COMPAT_INFO"
	.align	4
        /*0000*/ 	.byte	0x02, 0x09, 0x00, 0x00, 0x02, 0x02, 0x01, 0x00, 0x02, 0x05, 0x05, 0x00, 0x03, 0x07, 0x01, 0x01
        /*0010*/ 	.byte	0x02, 0x03, 0x00, 0x00, 0x02, 0x06, 0x01, 0x00, 0x04, 0x0b, 0x08, 0x00, 0x09, 0x00, 0x00, 0x00
        /*0020*/ 	.byte	0x00, 0x00, 0x00, 0x00


//--------------------- .nv.info._Z14quadMultKernelPfS_S_i --------------------------
	.section	.nv.info._Z14quadMultKernelPfS_S_i,"",@"SHT_CUDA_INFO"
	.sectionflags	@""
	.align	4


	//----- nvinfo : EIATTR_CUDA_API_VERSION
	.align		4
        /*0000*/ 	.byte	0x04, 0x37
        /*0002*/ 	.short	(.L_7 - .L_6)
.L_6:
        /*0004*/ 	.word	0x00000082


	//----- nvinfo : EIATTR_KPARAM_INFO
	.align		4
.L_7:
        /*0008*/ 	.byte	0x04, 0x17
        /*000a*/ 	.short	(.L_9 - .L_8)
.L_8:
        /*000c*/ 	.word	0x00000000
        /*0010*/ 	.short	0x0003
        /*0012*/ 	.short	0x0018
        /*0014*/ 	.byte	0x00, 0xf0, 0x11, 0x00


	//----- nvinfo : EIATTR_KPARAM_INFO
	.align		4
.L_9:
        /*0018*/ 	.byte	0x04, 0x17
        /*001a*/ 	.short	(.L_11 - .L_10)
.L_10:
        /*001c*/ 	.word	0x00000000
        /*0020*/ 	.short	0x0002
        /*0022*/ 	.short	0x0010
        /*0024*/ 	.byte	0x00, 0xf5, 0x21, 0x00


	//----- nvinfo : EIATTR_KPARAM_INFO
	.align		4
.L_11:
        /*0028*/ 	.byte	0x04, 0x17
        /*002a*/ 	.short	(.L_13 - .L_12)
.L_12:
        /*002c*/ 	.word	0x00000000
        /*0030*/ 	.short	0x0001
        /*0032*/ 	.short	0x0008
        /*0034*/ 	.byte	0x00, 0xf5, 0x21, 0x00


	//----- nvinfo : EIATTR_KPARAM_INFO
	.align		4
.L_13:
        /*0038*/ 	.byte	0x04, 0x17
        /*003a*/ 	.short	(.L_15 - .L_14)
.L_14:
        /*003c*/ 	.word	0x00000000
        /*0040*/ 	.short	0x0000
        /*0042*/ 	.short	0x0000
        /*0044*/ 	.byte	0x00, 0xf5, 0x21, 0x00


	//----- nvinfo : EIATTR_SPARSE_MMA_MASK
	.align		4
.L_15:
        /*0048*/ 	.byte	0x03, 0x50
        /*004a*/ 	.short	0x0000


	//----- nvinfo : EIATTR_MAXREG_COUNT
	.align		4
        /*004c*/ 	.byte	0x03, 0x1b
        /*004e*/ 	.short	0x00ff


	//----- nvinfo : EIATTR_MERCURY_ISA_VERSION
	.align		4
        /*0050*/ 	.byte	0x03, 0x5f
        /*0052*/ 	.short	0x0101


	//----- nvinfo : EIATTR_VRC_CTA_INIT_COUNT
	.align		4
        /*0054*/ 	.byte	0x02, 0x4a
	.zero		1
	.zero		1


	//----- nvinfo : EIATTR_EXIT_INSTR_OFFSETS
	.align		4
        /*0058*/ 	.byte	0x04, 0x1c
        /*005a*/ 	.short	(.L_17 - .L_16)


	//   ....[0]....
.L_16:
        /*005c*/ 	.word	0x00000070


	//   ....[1]....
        /*0060*/ 	.word	0x00000ac0


	//----- nvinfo : EIATTR_CBANK_PARAM_SIZE
	.align		4
.L_17:
        /*0064*/ 	.byte	0x03, 0x19
        /*0066*/ 	.short	0x001c


	//----- nvinfo : EIATTR_PARAM_CBANK
	.align		4
        /*0068*/ 	.byte	0x04, 0x0a
        /*006a*/ 	.short	(.L_19 - .L_18)
	.align		4
.L_18:
        /*006c*/ 	.word	index@(.nv.constant0._Z14quadMultKernelPfS_S_i)
        /*0070*/ 	.short	0x0380
        /*0072*/ 	.short	0x001c


	//----- nvinfo : EIATTR_SW_WAR
	.align		4
.L_19:
        /*0074*/ 	.byte	0x04, 0x36
        /*0076*/ 	.short	(.L_21 - .L_20)
.L_20:
        /*0078*/ 	.word	0x00000008
.L_21:


//--------------------- .nv.callgraph             --------------------------
	.section	.nv.callgraph,"",@"SHT_CUDA_CALLGRAPH"
	.align	4
	.sectionentsize	8
	.align		4
        /*0000*/ 	.word	0x00000000
	.align		4
        /*0004*/ 	.word	0xffffffff
	.align		4
        /*0008*/ 	.word	0x00000000
	.align		4
        /*000c*/ 	.word	0xfffffffe
	.align		4
        /*0010*/ 	.word	0x00000000
	.align		4
        /*0014*/ 	.word	0xfffffffd
	.align		4
        /*0018*/ 	.word	0x00000000
	.align		4
        /*001c*/ 	.word	0xfffffffc


//--------------------- .text._Z14quadMultKernelPfS_S_i --------------------------
	.section	.text._Z14quadMultKernelPfS_S_i,"ax",@progbits
	.align	128
        .global         _Z14quadMultKernelPfS_S_i
        .type           _Z14quadMultKernelPfS_S_i,@function
        .size           _Z14quadMultKernelPfS_S_i,(.L_x_7 - _Z14quadMultKernelPfS_S_i)
        .other          _Z14quadMultKernelPfS_S_i,@"STO_CUDA_ENTRY STV_DEFAULT"
_Z14quadMultKernelPfS_S_i:
.text._Z14quadMultKernelPfS_S_i:
[----:B------:R-:W-:Y:S01]  /*0000*/  LDC R1, c[0x0][0x37c] ;  /* 0x0000df00ff017b82 */ /* 0x000fe20000000800 */
[----:B------:R-:W0:Y:S01]  /*0010*/  S2R R0, SR_CTAID.X ;  /* 0x0000000000007919 */ /* 0x000e220000002500 */
[----:B------:R-:W0:Y:S01]  /*0020*/  LDCU UR4, c[0x0][0x360] ;  /* 0x00006c00ff0477ac */ /* 0x000e220008000800 */
[----:B------:R-:W0:Y:S01]  /*0030*/  S2R R3, SR_TID.X ;  /* 0x0000000000037919 */ /* 0x000e220000002100 */
[----:B------:R-:W1:Y:S01]  /*0040*/  LDCU UR16, c[0x0][0x398] ;  /* 0x00007300ff1077ac */ /* 0x000e620008000800 */
[----:B0-----:R-:W-:-:S05]  /*0050*/  IMAD R0, R0, UR4, R3 ;  /* 0x0000000400007c24 */ /* 0x001fca000f8e0203 */
[----:B-1----:R-:W-:-:S13]  /*0060*/  ISETP.GE.AND P0, PT, R0, UR16, PT ;  /* 0x0000001000007c0c */ /* 0x002fda000bf06270 */
[----:B------:R-:W-:Y:S05]  /*0070*/  @P0 EXIT ;  /* 0x000000000000094d */ /* 0x000fea0003800000 */
[----:B------:R-:W-:Y:S01]  /*0080*/  UISETP.GE.AND UP0, UPT, UR16, 0x1, UPT ;  /* 0x000000011000788c */ /* 0x000fe2000bf06270 */
[----:B------:R-:W-:Y:S01]  /*0090*/  HFMA2 R15, -RZ, RZ, 0, 0 ;  /* 0x00000000ff0f7431 */ /* 0x000fe200000001ff */
[----:B------:R-:W0:Y:S07]  /*00a0*/  LDCU.64 UR14, c[0x0][0x358] ;  /* 0x00006b00ff0e77ac */ /* 0x000e2e0008000a00 */
[----:B------:R-:W-:Y:S05]  /*00b0*/  BRA.U !UP0, `(.L_x_0) ;  /* 0x0000000908647547 */ /* 0x000fea000b800000 */
[----:B------:R-:W-:Y:S02]  /*00c0*/  UISETP.GE.U32.AND UP1, UPT, UR16, 0x10, UPT ;  /* 0x000000101000788c */ /* 0x000fe4000bf26070 */
[----:B------:R-:W-:Y:S01]  /*00d0*/  IMAD R7, R0, UR16, RZ ;  /* 0x0000001000077c24 */ /* 0x000fe2000f8e02ff */
[----:B------:R-:W-:Y:S01]  /*00e0*/  ULOP3.LUT UR12, UR16, 0xf, URZ, 0xc0, !UPT ;  /* 0x0000000f100c7892 */ /* 0x000fe2000f8ec0ff */
[----:B------:R-:W-:Y:S02]  /*00f0*/  MOV R15, RZ ;  /* 0x000000ff000f7202 */ /* 0x000fe40000000f00 */
[----:B------:R-:W-:Y:S01]  /*0100*/  MOV R8, RZ ;  /* 0x000000ff00087202 */ /* 0x000fe20000000f00 */
[----:B------:R-:W-:Y:S02]  /*0110*/  UISETP.NE.AND UP0, UPT, UR12, URZ, UPT ;  /* 0x000000ff0c00728c */ /* 0x000fe4000bf05270 */
[----:B------:R-:W-:Y:S09]  /*0120*/  BRA.U !UP1, `(.L_x_1) ;  /* 0x0000000509147547 */ /* 0x000ff2000b800000 */
[----:B------:R-:W1:Y:S01]  /*0130*/  LDCU.128 UR8, c[0x0][0x380] ;  /* 0x00007000ff0877ac */ /* 0x000e620008000c00 */
[----:B------:R-:W-:Y:S02]  /*0140*/  MOV R15, RZ ;  /* 0x000000ff000f7202 */ /* 0x000fe40000000f00 */
[----:B------:R-:W-:Y:S01]  /*0150*/  MOV R6, R7 ;  /* 0x0000000700067202 */ /* 0x000fe20000000f00 */
[----:B------:R-:W-:-:S06]  /*0160*/  ULOP3.LUT UR13, UR16, 0x7ffffff0, URZ, 0xc0, !UPT ;  /* 0x7ffffff0100d7892 */ /* 0x000fcc000f8ec0ff */
[----:B------:R-:W-:Y:S01]  /*0170*/  MOV R8, UR13 ;  /* 0x0000000d00087c02 */ /* 0x000fe20008000f00 */
[----:B-1----:R-:W-:Y:S02]  /*0180*/  UIADD3 UR6, UP1, UPT, UR8, 0x20, URZ ;  /* 0x0000002008067890 */ /* 0x002fe4000ff3e0ff */
[----:B------:R-:W-:Y:S02]  /*0190*/  UIADD3 UR4, UP2, UPT, UR10, 0x20, URZ ;  /* 0x000000200a047890 */ /* 0x000fe4000ff5e0ff */
[----:B------:R-:W-:Y:S02]  /*01a0*/  UIADD3.X UR7, UPT, UPT, URZ, UR9, URZ, UP1, !UPT ;  /* 0x00000009ff077290 */ /* 0x000fe40008ffe4ff */
[----:B------:R-:W-:Y:S01]  /*01b0*/  MOV R2, UR6 ;  /* 0x0000000600027c02 */ /* 0x000fe20008000f00 */
[----:B------:R-:W-:Y:S02]  /*01c0*/  UIADD3 UR8, UPT, UPT, -UR13, URZ, URZ ;  /* 0x000000ff0d087290 */ /* 0x000fe4000fffe1ff */
[----:B------:R-:W-:Y:S01]  /*01d0*/  UIADD3.X UR5, UPT, UPT, URZ, UR11, URZ, UP2, !UPT ;  /* 0x0000000bff057290 */ /* 0x000fe200097fe4ff */
[----:B------:R-:W-:-:S11]  /*01e0*/  MOV R3, UR7 ;  /* 0x0000000700037c02 */ /* 0x000fd60008000f00 */
.L_x_2:
[----:B------:R-:W-:Y:S01]  /*01f0*/  MOV R4, UR4 ;  /* 0x0000000400047c02 */ /* 0x000fe20008000f00 */
[----:B0-----:R-:W2:Y:S01]  /*0200*/  LDG.E R16, desc[UR14][R2.64+-0x20] ;  /* 0xffffe00e02107981 */ /* 0x001ea2000c1e1900 */
[----:B------:R-:W-:-:S03]  /*0210*/  MOV R5, UR5 ;  /* 0x0000000500057c02 */ /* 0x000fc60008000f00 */
[----:B------:R-:W3:Y:S01]  /*0220*/  LDG.E R18, desc[UR14][R2.64+-0x1c] ;  /* 0xffffe40e02127981 */ /* 0x000ee2000c1e1900 */
[----:B------:R-:W-:-:S03]  /*0230*/  IMAD.WIDE R4, R6, 0x4, R4 ;  /* 0x0000000406047825 */ /* 0x000fc600078e0204 */
[----:B------:R-:W4:Y:S04]  /*0240*/  LDG.E R19, desc[UR14][R2.64+-0x18] ;  /* 0xffffe80e02137981 */ /* 0x000f28000c1e1900 */
[----:B------:R-:W2:Y:S04]  /*0250*/  LDG.E R17, desc[UR14][R4.64+-0x20] ;  /* 0xffffe00e04117981 */ /* 0x000ea8000c1e1900 */
[----:B------:R-:W3:Y:S04]  /*0260*/  LDG.E R25, desc[UR14][R4.64+-0x1c] ;  /* 0xffffe40e04197981 */ /* 0x000ee8000c1e1900 */
[----:B------:R-:W4:Y:S04]  /*0270*/  LDG.E R20, desc[UR14][R4.64+-0x18] ;  /* 0xffffe80e04147981 */ /* 0x000f28000c1e1900 */
[----:B------:R-:W5:Y:S04]  /*0280*/  LDG.E R22, desc[UR14][R2.64+-0x14] ;  /* 0xffffec0e02167981 */ /* 0x000f68000c1e1900 */
        /* <DEDUP_REMOVED lines=8> */
[----:B------:R-:W5:Y:S01]  /*0310*/  LDG.E R14, desc[UR14][R4.64+-0x4] ;  /* 0xfffffc0e040e7981 */ /* 0x000f62000c1e1900 */
[----:B--2---:R-:W-:-:S03]  /*0320*/  FFMA R17, R16, R17, R15 ;  /* 0x0000001110117223 */ /* 0x004fc6000000000f */
[----:B------:R-:W2:Y:S04]  /*0330*/  LDG.E R15, desc[UR14][R2.64] ;  /* 0x0000000e020f7981 */ /* 0x000ea8000c1e1900 */
[----:B------:R-:W2:Y:S01]  /*0340*/  LDG.E R16, desc[UR14][R4.64] ;  /* 0x0000000e04107981 */ /* 0x000ea2000c1e1900 */
[----:B---3--:R-:W-:-:S03]  /*0350*/  FFMA R26, R18, R25, R17 ;  /* 0x00000019121a7223 */ /* 0x008fc60000000011 */
[----:B------:R-:W3:Y:S01]  /*0360*/  LDG.E R17, desc[UR14][R2.64+0x4] ;  /* 0x0000040e02117981 */ /* 0x000ee2000c1e1900 */
[----:B----4-:R-:W-:-:S03]  /*0370*/  FFMA R25, R19, R20, R26 ;  /* 0x0000001413197223 */ /* 0x010fc6000000001a */
[----:B------:R-:W3:Y:S04]  /*0380*/  LDG.E R18, desc[UR14][R4.64+0x4] ;  /* 0x0000040e04127981 */ /* 0x000ee8000c1e1900 */
[----:B------:R-:W4:Y:S01]  /*0390*/  LDG.E R19, desc[UR14][R2.64+0x8] ;  /* 0x0000080e02137981 */ /* 0x000f22000c1e1900 */
[----:B-----5:R-:W-:-:S03]  /*03a0*/  FFMA R26, R22, R21, R25 ;  /* 0x00000015161a7223 */ /* 0x020fc60000000019 */
[----:B------:R-:W4:Y:S04]  /*03b0*/  LDG.E R20, desc[UR14][R4.64+0x8] ;  /* 0x0000080e04147981 */ /* 0x000f28000c1e1900 */
[----:B------:R-:W5:Y:S01]  /*03c0*/  LDG.E R21, desc[UR14][R2.64+0xc] ;  /* 0x00000c0e02157981 */ /* 0x000f62000c1e1900 */
[----:B------:R-:W-:-:S03]  /*03d0*/  FFMA R26, R23, R24, R26 ;  /* 0x00000018171a7223 */ /* 0x000fc6000000001a */
[----:B------:R-:W5:Y:S04]  /*03e0*/  LDG.E R22, desc[UR14][R4.64+0xc] ;  /* 0x00000c0e04167981 */ /* 0x000f68000c1e1900 */
[----:B------:R-:W5:Y:S01]  /*03f0*/  LDG.E R23, desc[UR14][R2.64+0x10] ;  /* 0x0000100e02177981 */ /* 0x000f62000c1e1900 */
[----:B------:R-:W-:-:S03]  /*0400*/  FFMA R26, R9, R10, R26 ;  /* 0x0000000a091a7223 */ /* 0x000fc6000000001a */
[----:B------:R-:W5:Y:S04]  /*0410*/  LDG.E R24, desc[UR14][R4.64+0x10] ;  /* 0x0000100e04187981 */ /* 0x000f68000c1e1900 */
[----:B------:R-:W5:Y:S01]  /*0420*/  LDG.E R9, desc[UR14][R2.64+0x14] ;  /* 0x0000140e02097981 */ /* 0x000f62000c1e1900 */
[----:B------:R-:W-:-:S03]  /*0430*/  FFMA R28, R11, R12, R26 ;  /* 0x0000000c0b1c7223 */ /* 0x000fc6000000001a */
[----:B------:R-:W5:Y:S04]  /*0440*/  LDG.E R10, desc[UR14][R4.64+0x14] ;  /* 0x0000140e040a7981 */ /* 0x000f68000c1e1900 */
[----:B------:R-:W5:Y:S04]  /*0450*/  LDG.E R12, desc[UR14][R2.64+0x18] ;  /* 0x0000180e020c7981 */ /* 0x000f68000c1e1900 */
[----:B------:R-:W5:Y:S04]  /*0460*/  LDG.E R11, desc[UR14][R4.64+0x18] ;  /* 0x0000180e040b7981 */ /* 0x000f68000c1e1900 */
[----:B------:R-:W5:Y:S04]  /*0470*/  LDG.E R26, desc[UR14][R4.64+0x1c] ;  /* 0x00001c0e041a7981 */ /* 0x000f68000c1e1900 */
[----:B------:R0:W5:Y:S01]  /*0480*/  LDG.E R25, desc[UR14][R2.64+0x1c] ;  /* 0x00001c0e02197981 */ /* 0x000162000c1e1900 */
[----:B------:R-:W-:Y:S01]  /*0490*/  FFMA R14, R13, R14, R28 ;  /* 0x0000000e0d0e7223 */ /* 0x000fe2000000001c */
[----:B------:R-:W-:-:S04]  /*04a0*/  UIADD3 UR8, UPT, UPT, UR8, 0x10, URZ ;  /* 0x0000001008087890 */ /* 0x000fc8000fffe0ff */
[----:B------:R-:W-:Y:S01]  /*04b0*/  UISETP.NE.AND UP1, UPT, UR8, URZ, UPT ;  /* 0x000000ff0800728c */ /* 0x000fe2000bf25270 */
[----:B0-----:R-:W-:Y:S02]  /*04c0*/  IADD3 R2, P0, PT, R2, 0x40, RZ ;  /* 0x0000004002027810 */ /* 0x001fe40007f1e0ff */
[----:B------:R-:W-:Y:S02]  /*04d0*/  IADD3 R6, PT, PT, R6, 0x10, RZ ;  /* 0x0000001006067810 */ /* 0x000fe40007ffe0ff */
[----:B------:R-:W-:Y:S01]  /*04e0*/  IADD3.X R3, PT, PT, RZ, R3, RZ, P0, !PT ;  /* 0x00000003ff037210 */ /* 0x000fe200007fe4ff */
[----:B--2---:R-:W-:-:S04]  /*04f0*/  FFMA R14, R15, R16, R14 ;  /* 0x000000100f0e7223 */ /* 0x004fc8000000000e */
[----:B---3--:R-:W-:-:S04]  /*0500*/  FFMA R14, R17, R18, R14 ;  /* 0x00000012110e7223 */ /* 0x008fc8000000000e */
[----:B----4-:R-:W-:-:S04]  /*0510*/  FFMA R14, R19, R20, R14 ;  /* 0x00000014130e7223 */ /* 0x010fc8000000000e */
[----:B-----5:R-:W-:-:S04]  /*0520*/  FFMA R14, R21, R22, R14 ;  /* 0x00000016150e7223 */ /* 0x020fc8000000000e */
[----:B------:R-:W-:-:S04]  /*0530*/  FFMA R14, R23, R24, R14 ;  /* 0x00000018170e7223 */ /* 0x000fc8000000000e */
[----:B------:R-:W-:-:S04]  /*0540*/  FFMA R9, R9, R10, R14 ;  /* 0x0000000a09097223 */ /* 0x000fc8000000000e */
[----:B------:R-:W-:-:S04]  /*0550*/  FFMA R12, R12, R11, R9 ;  /* 0x0000000b0c0c7223 */ /* 0x000fc80000000009 */
[----:B------:R-:W-:Y:S01]  /*0560*/  FFMA R15, R25, R26, R12 ;  /* 0x0000001a190f7223 */ /* 0x000fe2000000000c */
[----:B------:R-:W-:Y:S06]  /*0570*/  BRA.U UP1, `(.L_x_2) ;  /* 0xfffffffd011c7547 */ /* 0x000fec000b83ffff */
.L_x_1:
[----:B------:R-:W-:Y:S05]  /*0580*/  BRA.U !UP0, `(.L_x_0) ;  /* 0x0000000508307547 */ /* 0x000fea000b800000 */
[----:B------:R-:W-:Y:S02]  /*0590*/  UISETP.GE.U32.AND UP0, UPT, UR12, 0x8, UPT ;  /* 0x000000080c00788c */ /* 0x000fe4000bf06070 */
[----:B------:R-:W-:-:S04]  /*05a0*/  ULOP3.LUT UR5, UR16, 0x7, URZ, 0xc0, !UPT ;  /* 0x0000000710057892 */ /* 0x000fc8000f8ec0ff */
[----:B------:R-:W-:-:S03]  /*05b0*/  UISETP.NE.AND UP1, UPT, UR5, URZ, UPT ;  /* 0x000000ff0500728c */ /* 0x000fc6000bf25270 */
[----:B------:R-:W-:Y:S08]  /*05c0*/  BRA.U !UP0, `(.L_x_3) ;  /* 0x0000000108787547 */ /* 0x000ff0000b800000 */
[----:B------:R-:W1:Y:S01]  /*05d0*/  LDC.64 R2, c[0x0][0x388] ;  /* 0x0000e200ff027b82 */ /* 0x000e620000000a00 */
[----:B------:R-:W-:-:S07]  /*05e0*/  IADD3 R9, PT, PT, R7, R8, RZ ;  /* 0x0000000807097210 */ /* 0x000fce0007ffe0ff */
[----:B------:R-:W2:Y:S01]  /*05f0*/  LDC.64 R4, c[0x0][0x380] ;  /* 0x0000e000ff047b82 */ /* 0x000ea20000000a00 */
[----:B-1----:R-:W-:-:S05]  /*0600*/  IMAD.WIDE R2, R9, 0x4, R2 ;  /* 0x0000000409027825 */ /* 0x002fca00078e0202 */
[----:B0-----:R-:W3:Y:S01]  /*0610*/  LDG.E R11, desc[UR14][R2.64] ;  /* 0x0000000e020b7981 */ /* 0x001ee2000c1e1900 */
[----:B--2---:R-:W-:-:S03]  /*0620*/  IMAD.WIDE.U32 R4, R8, 0x4, R4 ;  /* 0x0000000408047825 */ /* 0x004fc600078e0004 */
[----:B------:R-:W2:Y:S04]  /*0630*/  LDG.E R12, desc[UR14][R2.64+0x4] ;  /* 0x0000040e020c7981 */ /* 0x000ea8000c1e1900 */
[----:B------:R-:W3:Y:S04]  /*0640*/  LDG.E R10, desc[UR14][R4.64] ;  /* 0x0000000e040a7981 */ /* 0x000ee8000c1e1900 */
[----:B------:R-:W2:Y:S04]  /*0650*/  LDG.E R13, desc[UR14][R4.64+0x4] ;  /* 0x0000040e040d7981 */ /* 0x000ea8000c1e1900 */
[----:B------:R-:W4:Y:S04]  /*0660*/  LDG.E R14, desc[UR14][R2.64+0x8] ;  /* 0x0000080e020e7981 */ /* 0x000f28000c1e1900 */
        /* <DEDUP_REMOVED lines=11> */
[----:B------:R-:W-:Y:S01]  /*0720*/  IADD3 R8, PT, PT, R8, 0x8, RZ ;  /* 0x0000000808087810 */ /* 0x000fe20007ffe0ff */
[----:B---3--:R-:W-:-:S04]  /*0730*/  FFMA R10, R10, R11, R15 ;  /* 0x0000000b0a0a7223 */ /* 0x008fc8000000000f */
[----:B--2---:R-:W-:-:S04]  /*0740*/  FFMA R10, R13, R12, R10 ;  /* 0x0000000c0d0a7223 */ /* 0x004fc8000000000a */
[----:B----4-:R-:W-:-:S04]  /*0750*/  FFMA R10, R17, R14, R10 ;  /* 0x0000000e110a7223 */ /* 0x010fc8000000000a */
[----:B-----5:R-:W-:-:S04]  /*0760*/  FFMA R10, R19, R16, R10 ;  /* 0x00000010130a7223 */ /* 0x020fc8000000000a */
[----:B------:R-:W-:-:S04]  /*0770*/  FFMA R10, R21, R18, R10 ;  /* 0x00000012150a7223 */ /* 0x000fc8000000000a */
[----:B------:R-:W-:-:S04]  /*0780*/  FFMA R23, R23, R20, R10 ;  /* 0x0000001417177223 */ /* 0x000fc8000000000a */
[----:B------:R-:W-:-:S04]  /*0790*/  FFMA R6, R6, R9, R23 ;  /* 0x0000000906067223 */ /* 0x000fc80000000017 */
[----:B------:R-:W-:-:S07]  /*07a0*/  FFMA R15, R25, R22, R6 ;  /* 0x00000016190f7223 */ /* 0x000fce0000000006 */
.L_x_3:
        /* <DEDUP_REMOVED lines=17> */
[----:B------:R-:W5:Y:S01]  /*08c0*/  LDG.E R17, desc[UR14][R2.64+0xc] ;  /* 0x00000c0e02117981 */ /* 0x000f62000c1e1900 */
[----:B------:R-:W-:Y:S01]  /*08d0*/  IADD3 R8, PT, PT, R8, 0x4, RZ ;  /* 0x0000000408087810 */ /* 0x000fe20007ffe0ff */
[----:B---3--:R-:W-:-:S04]  /*08e0*/  FFMA R6, R6, R9, R15 ;  /* 0x0000000906067223 */ /* 0x008fc8000000000f */
[----:B--2---:R-:W-:-:S04]  /*08f0*/  FFMA R6, R11, R10, R6 ;  /* 0x0000000a0b067223 */ /* 0x004fc80000000006 */
[----:B----4-:R-:W-:-:S04]  /*0900*/  FFMA R6, R13, R12, R6 ;  /* 0x0000000c0d067223 */ /* 0x010fc80000000006 */
[----:B-----5:R-:W-:-:S07]  /*0910*/  FFMA R15, R17, R14, R6 ;  /* 0x0000000e110f7223 */ /* 0x020fce0000000006 */
.L_x_4:
[----:B------:R-:W-:Y:S05]  /*0920*/  BRA.U !UP1, `(.L_x_0) ;  /* 0x0000000109487547 */ /* 0x000fea000b800000 */
[----:B------:R-:W1:Y:S01]  /*0930*/  LDC.64 R2, c[0x0][0x380] ;  /* 0x0000e000ff027b82 */ /* 0x000e620000000a00 */
[----:B------:R-:W-:Y:S01]  /*0940*/  IADD3 R7, PT, PT, R7, R8, RZ ;  /* 0x0000000807077210 */ /* 0x000fe20007ffe0ff */
[----:B------:R-:W-:-:S06]  /*0950*/  UIADD3 UR4, UPT, UPT, -UR4, URZ, URZ ;  /* 0x000000ff04047290 */ /* 0x000fcc000fffe1ff */
[----:B------:R-:W2:Y:S01]  /*0960*/  LDC.64 R10, c[0x0][0x388] ;  /* 0x0000e200ff0a7b82 */ /* 0x000ea20000000a00 */
[----:B-1----:R-:W-:-:S03]  /*0970*/  IMAD.WIDE.U32 R2, R8, 0x4, R2 ;  /* 0x0000000408027825 */ /* 0x002fc600078e0002 */
[----:B------:R-:W-:Y:S02]  /*0980*/  MOV R6, R2 ;  /* 0x0000000200067202 */ /* 0x000fe40000000f00 */
[----:B------:R-:W-:-:S07]  /*0990*/  MOV R5, R3 ;  /* 0x0000000300057202 */ /* 0x000fce0000000f00 */
.L_x_5:
[----:B--2---:R-:W-:Y:S01]  /*09a0*/  IMAD.WIDE R2, R7, 0x4, R10 ;  /* 0x0000000407027825 */ /* 0x004fe200078e020a */
[----:B------:R-:W-:-:S05]  /*09b0*/  MOV R4, R6 ;  /* 0x0000000600047202 */ /* 0x000fca0000000f00 */
[----:B0-----:R-:W2:Y:S04]  /*09c0*/  LDG.E R2, desc[UR14][R2.64] ;  /* 0x0000000e02027981 */ /* 0x001ea8000c1e1900 */
[----:B------:R0:W2:Y:S01]  /*09d0*/  LDG.E R4, desc[UR14][R4.64] ;  /* 0x0000000e04047981 */ /* 0x0000a2000c1e1900 */
[----:B------:R-:W-:Y:S01]  /*09e0*/  UIADD3 UR4, UPT, UPT, UR4, 0x1, URZ ;  /* 0x0000000104047890 */ /* 0x000fe2000fffe0ff */
[----:B------:R-:W-:Y:S02]  /*09f0*/  IADD3 R6, P0, PT, R6, 0x4, RZ ;  /* 0x0000000406067810 */ /* 0x000fe40007f1e0ff */
[----:B------:R-:W-:Y:S01]  /*0a00*/  IADD3 R7, PT, PT, R7, 0x1, RZ ;  /* 0x0000000107077810 */ /* 0x000fe20007ffe0ff */
[----:B------:R-:W-:Y:S01]  /*0a10*/  UISETP.NE.AND UP0, UPT, UR4, URZ, UPT ;  /* 0x000000ff0400728c */ /* 0x000fe2000bf05270 */
[----:B0-----:R-:W-:Y:S01]  /*0a20*/  IADD3.X R5, PT, PT, RZ, R5, RZ, P0, !PT ;  /* 0x00000005ff057210 */ /* 0x001fe200007fe4ff */
[----:B--2---:R-:W-:-:S07]  /*0a30*/  FFMA R15, R4, R2, R15 ;  /* 0x00000002040f7223 */ /* 0x004fce000000000f */
[----:B------:R-:W-:Y:S05]  /*0a40*/  BRA.U UP0, `(.L_x_5) ;  /* 0xfffffffd00d47547 */ /* 0x000fea000b83ffff */
.L_x_0:
[----:B------:R-:W1:Y:S08]  /*0a50*/  LDC.64 R2, c[0x0][0x380] ;  /* 0x0000e000ff027b82 */ /* 0x000e700000000a00 */
[----:B------:R-:W2:Y:S01]  /*0a60*/  LDC.64 R4, c[0x0][0x390] ;  /* 0x0000e400ff047b82 */ /* 0x000ea20000000a00 */
[----:B-1----:R-:W-:-:S06]  /*0a70*/  IMAD.WIDE R2, R0, 0x4, R2 ;  /* 0x0000000400027825 */ /* 0x002fcc00078e0202 */
[----:B0-----:R-:W3:Y:S01]  /*0a80*/  LDG.E R2, desc[UR14][R2.64] ;  /* 0x0000000e02027981 */ /* 0x001ee2000c1e1900 */
[----:B--2---:R-:W-:-:S04]  /*0a90*/  IMAD.WIDE R4, R0, 0x4, R4 ;  /* 0x0000000400047825 */ /* 0x004fc800078e0204 */
[----:B---3--:R-:W-:-:S05]  /*0aa0*/  FMUL R15, R2, R15 ;  /* 0x0000000f020f7220 */ /* 0x008fca0000400000 */
[----:B------:R-:W-:Y:S01]  /*0ab0*/  STG.E desc[UR14][R4.64], R15 ;  /* 0x0000000f04007986 */ /* 0x000fe2000c10190e */
[----:B------:R-:W-:Y:S05]  /*0ac0*/  EXIT ;  /* 0x000000000000794d */ /* 0x000fea0003800000 */
.L_x_6:
[----:B------:R-:W-:-:S00]  /*0ad0*/  BRA `(.L_x_6) ;  /* 0xfffffffc00fc7947 */ /* 0x000fc0000383ffff */
[----:B------:R-:W-:-:S00]  /*0ae0*/  NOP ;  /* 0x0000000000007918 */ /* 0x000fc00000000000 */
        /* <DEDUP_REMOVED lines=9> */
.L_x_7:


//--------------------- .nv.shared.reserved.0     --------------------------
	.section	.nv.shared.reserved.0,"aw",@nobits
	.weak		__nv_reservedSMEM_offset_0_alias
	.size		__nv_reservedSMEM_offset_0_alias, 0, 64
	.other		__nv_reservedSMEM_offset_0_alias,@"STO_CUDA_RESERVED_SHARED STV_DEFAULT"
__nv_reservedSMEM_offset_0_alias:
	.zero		0
	.zero		64


//--------------------- .nv.constant0._Z14quadMultKernelPfS_S_i --------------------------
	.section	.nv.constant0._Z14quadMultKernelPfS_S_i,"a",@progbits
	.sectionflags	@""
	.align	4
.nv.constant0._Z14quadMultKernelPfS_S_i:
	.zero		924


//--------------------- SYMBOLS --------------------------

	.type		.nv.reservedSmem.offset0,@object
	.size		.nv.reservedSmem.offset0,0x4
